//
// Generated by NVIDIA NVVM Compiler
//
// Compiler Build ID: CL-36424714
// Cuda compilation tools, release 13.0, V13.0.88
// Based on NVVM 20.0.0
//

.version 9.0
.target sm_100
.address_size 64

	// .globl	_Z5touchPvi
.extern .func  (.param .b32 func_retval0) vprintf
(
	.param .b64 vprintf_param_0,
	.param .b64 vprintf_param_1
)
;
.global .align 1 .b8 $str[22] = {118, 97, 108, 117, 101, 32, 97, 116, 32, 37, 112, 43, 91, 37, 100, 93, 58, 32, 37, 117, 10};

.visible .entry _Z5touchPvi(
	.param .u64 .ptr .align 1 _Z5touchPvi_param_0,
	.param .u32 _Z5touchPvi_param_1
)
{
	.local .align 16 .b8 	__local_depot0[16];
	.reg .b64 	%SP;
	.reg .b64 	%SPL;
	.reg .pred 	%p<3>;
	.reg .b16 	%rs<2>;
	.reg .b32 	%r<72>;
	.reg .b64 	%rd<16>;

	mov.u64 	%SPL, __local_depot0;
	cvta.local.u64 	%SP, %SPL;
	ld.param.u64 	%rd9, [_Z5touchPvi_param_0];
	cvta.to.global.u64 	%rd1, %rd9;
	add.s64 	%rd14, %rd1, 15;
	mov.b32 	%r70, 0;
$L__BB0_1:
	mov.b16 	%rs1, 204;
	st.global.u8 	[%rd14+-15], %rs1;
	st.global.u8 	[%rd14+-14], %rs1;
	st.global.u8 	[%rd14+-13], %rs1;
	st.global.u8 	[%rd14+-12], %rs1;
	st.global.u8 	[%rd14+-11], %rs1;
	st.global.u8 	[%rd14+-10], %rs1;
	st.global.u8 	[%rd14+-9], %rs1;
	st.global.u8 	[%rd14+-8], %rs1;
	st.global.u8 	[%rd14+-7], %rs1;
	st.global.u8 	[%rd14+-6], %rs1;
	st.global.u8 	[%rd14+-5], %rs1;
	st.global.u8 	[%rd14+-4], %rs1;
	st.global.u8 	[%rd14+-3], %rs1;
	st.global.u8 	[%rd14+-2], %rs1;
	st.global.u8 	[%rd14+-1], %rs1;
	st.global.u8 	[%rd14], %rs1;
	st.global.u8 	[%rd14+1], %rs1;
	st.global.u8 	[%rd14+2], %rs1;
	st.global.u8 	[%rd14+3], %rs1;
	st.global.u8 	[%rd14+4], %rs1;
	st.global.u8 	[%rd14+5], %rs1;
	st.global.u8 	[%rd14+6], %rs1;
	st.global.u8 	[%rd14+7], %rs1;
	st.global.u8 	[%rd14+8], %rs1;
	st.global.u8 	[%rd14+9], %rs1;
	st.global.u8 	[%rd14+10], %rs1;
	st.global.u8 	[%rd14+11], %rs1;
	st.global.u8 	[%rd14+12], %rs1;
	st.global.u8 	[%rd14+13], %rs1;
	st.global.u8 	[%rd14+14], %rs1;
	st.global.u8 	[%rd14+15], %rs1;
	st.global.u8 	[%rd14+16], %rs1;
	add.s32 	%r70, %r70, 32;
	add.s64 	%rd14, %rd14, 32;
	setp.ne.s32 	%p1, %r70, 4096;
	@%p1 bra 	$L__BB0_1;
	add.u64 	%rd10, %SP, 0;
	add.u64 	%rd5, %SPL, 0;
	add.s64 	%rd15, %rd1, 7;
	mov.b32 	%r71, 0;
	mov.u64 	%rd11, $str;
$L__BB0_3:
	ld.global.u8 	%r7, [%rd15+-7];
	st.local.u64 	[%rd5], %rd9;
	st.local.v2.u32 	[%rd5+8], {%r71, %r7};
	cvta.global.u64 	%rd12, %rd11;
	{ // callseq 0, 0
	.param .b64 param0;
	st.param.b64 	[param0], %rd12;
	.param .b64 param1;
	st.param.b64 	[param1], %rd10;
	.param .b32 retval0;
	call.uni (retval0), 
	vprintf, 
	(
	param0, 
	param1
	);
	ld.param.b32 	%r8, [retval0];
	} // callseq 0
	ld.global.u8 	%r10, [%rd15+-6];
	st.local.u64 	[%rd5], %rd9;
	add.s32 	%r11, %r71, 1;
	st.local.v2.u32 	[%rd5+8], {%r11, %r10};
	{ // callseq 1, 0
	.param .b64 param0;
	st.param.b64 	[param0], %rd12;
	.param .b64 param1;
	st.param.b64 	[param1], %rd10;
	.param .b32 retval0;
	call.uni (retval0), 
	vprintf, 
	(
	param0, 
	param1
	);
	ld.param.b32 	%r12, [retval0];
	} // callseq 1
	ld.global.u8 	%r14, [%rd15+-5];
	st.local.u64 	[%rd5], %rd9;
	add.s32 	%r15, %r71, 2;
	st.local.v2.u32 	[%rd5+8], {%r15, %r14};
	{ // callseq 2, 0
	.param .b64 param0;
	st.param.b64 	[param0], %rd12;
	.param .b64 param1;
	st.param.b64 	[param1], %rd10;
	.param .b32 retval0;
	call.uni (retval0), 
	vprintf, 
	(
	param0, 
	param1
	);
	ld.param.b32 	%r16, [retval0];
	} // callseq 2
	ld.global.u8 	%r18, [%rd15+-4];
	st.local.u64 	[%rd5], %rd9;
	add.s32 	%r19, %r71, 3;
	st.local.v2.u32 	[%rd5+8], {%r19, %r18};
	{ // callseq 3, 0
	.param .b64 param0;
	st.param.b64 	[param0], %rd12;
	.param .b64 param1;
	st.param.b64 	[param1], %rd10;
	.param .b32 retval0;
	call.uni (retval0), 
	vprintf, 
	(
	param0, 
	param1
	);
	ld.param.b32 	%r20, [retval0];
	} // callseq 3
	ld.global.u8 	%r22, [%rd15+-3];
	st.local.u64 	[%rd5], %rd9;
	add.s32 	%r23, %r71, 4;
	st.local.v2.u32 	[%rd5+8], {%r23, %r22};
	{ // callseq 4, 0
	.param .b64 param0;
	st.param.b64 	[param0], %rd12;
	.param .b64 param1;
	st.param.b64 	[param1], %rd10;
	.param .b32 retval0;
	call.uni (retval0), 
	vprintf, 
	(
	param0, 
	param1
	);
	ld.param.b32 	%r24, [retval0];
	} // callseq 4
	ld.global.u8 	%r26, [%rd15+-2];
	st.local.u64 	[%rd5], %rd9;
	add.s32 	%r27, %r71, 5;
	st.local.v2.u32 	[%rd5+8], {%r27, %r26};
	{ // callseq 5, 0
	.param .b64 param0;
	st.param.b64 	[param0], %rd12;
	.param .b64 param1;
	st.param.b64 	[param1], %rd10;
	.param .b32 retval0;
	call.uni (retval0), 
	vprintf, 
	(
	param0, 
	param1
	);
	ld.param.b32 	%r28, [retval0];
	} // callseq 5
	ld.global.u8 	%r30, [%rd15+-1];
	st.local.u64 	[%rd5], %rd9;
	add.s32 	%r31, %r71, 6;
	st.local.v2.u32 	[%rd5+8], {%r31, %r30};
	{ // callseq 6, 0
	.param .b64 param0;
	st.param.b64 	[param0], %rd12;
	.param .b64 param1;
	st.param.b64 	[param1], %rd10;
	.param .b32 retval0;
	call.uni (retval0), 
	vprintf, 
	(
	param0, 
	param1
	);
	ld.param.b32 	%r32, [retval0];
	} // callseq 6
	ld.global.u8 	%r34, [%rd15];
	st.local.u64 	[%rd5], %rd9;
	add.s32 	%r35, %r71, 7;
	st.local.v2.u32 	[%rd5+8], {%r35, %r34};
	{ // callseq 7, 0
	.param .b64 param0;
	st.param.b64 	[param0], %rd12;
	.param .b64 param1;
	st.param.b64 	[param1], %rd10;
	.param .b32 retval0;
	call.uni (retval0), 
	vprintf, 
	(
	param0, 
	param1
	);
	ld.param.b32 	%r36, [retval0];
	} // callseq 7
	ld.global.u8 	%r38, [%rd15+1];
	st.local.u64 	[%rd5], %rd9;
	add.s32 	%r39, %r71, 8;
	st.local.v2.u32 	[%rd5+8], {%r39, %r38};
	{ // callseq 8, 0
	.param .b64 param0;
	st.param.b64 	[param0], %rd12;
	.param .b64 param1;
	st.param.b64 	[param1], %rd10;
	.param .b32 retval0;
	call.uni (retval0), 
	vprintf, 
	(
	param0, 
	param1
	);
	ld.param.b32 	%r40, [retval0];
	} // callseq 8
	ld.global.u8 	%r42, [%rd15+2];
	st.local.u64 	[%rd5], %rd9;
	add.s32 	%r43, %r71, 9;
	st.local.v2.u32 	[%rd5+8], {%r43, %r42};
	{ // callseq 9, 0
	.param .b64 param0;
	st.param.b64 	[param0], %rd12;
	.param .b64 param1;
	st.param.b64 	[param1], %rd10;
	.param .b32 retval0;
	call.uni (retval0), 
	vprintf, 
	(
	param0, 
	param1
	);
	ld.param.b32 	%r44, [retval0];
	} // callseq 9
	ld.global.u8 	%r46, [%rd15+3];
	st.local.u64 	[%rd5], %rd9;
	add.s32 	%r47, %r71, 10;
	st.local.v2.u32 	[%rd5+8], {%r47, %r46};
	{ // callseq 10, 0
	.param .b64 param0;
	st.param.b64 	[param0], %rd12;
	.param .b64 param1;
	st.param.b64 	[param1], %rd10;
	.param .b32 retval0;
	call.uni (retval0), 
	vprintf, 
	(
	param0, 
	param1
	);
	ld.param.b32 	%r48, [retval0];
	} // callseq 10
	ld.global.u8 	%r50, [%rd15+4];
	st.local.u64 	[%rd5], %rd9;
	add.s32 	%r51, %r71, 11;
	st.local.v2.u32 	[%rd5+8], {%r51, %r50};
	{ // callseq 11, 0
	.param .b64 param0;
	st.param.b64 	[param0], %rd12;
	.param .b64 param1;
	st.param.b64 	[param1], %rd10;
	.param .b32 retval0;
	call.uni (retval0), 
	vprintf, 
	(
	param0, 
	param1
	);
	ld.param.b32 	%r52, [retval0];
	} // callseq 11
	ld.global.u8 	%r54, [%rd15+5];
	st.local.u64 	[%rd5], %rd9;
	add.s32 	%r55, %r71, 12;
	st.local.v2.u32 	[%rd5+8], {%r55, %r54};
	{ // callseq 12, 0
	.param .b64 param0;
	st.param.b64 	[param0], %rd12;
	.param .b64 param1;
	st.param.b64 	[param1], %rd10;
	.param .b32 retval0;
	call.uni (retval0), 
	vprintf, 
	(
	param0, 
	param1
	);
	ld.param.b32 	%r56, [retval0];
	} // callseq 12
	ld.global.u8 	%r58, [%rd15+6];
	st.local.u64 	[%rd5], %rd9;
	add.s32 	%r59, %r71, 13;
	st.local.v2.u32 	[%rd5+8], {%r59, %r58};
	{ // callseq 13, 0
	.param .b64 param0;
	st.param.b64 	[param0], %rd12;
	.param .b64 param1;
	st.param.b64 	[param1], %rd10;
	.param .b32 retval0;
	call.uni (retval0), 
	vprintf, 
	(
	param0, 
	param1
	);
	ld.param.b32 	%r60, [retval0];
	} // callseq 13
	ld.global.u8 	%r62, [%rd15+7];
	st.local.u64 	[%rd5], %rd9;
	add.s32 	%r63, %r71, 14;
	st.local.v2.u32 	[%rd5+8], {%r63, %r62};
	{ // callseq 14, 0
	.param .b64 param0;
	st.param.b64 	[param0], %rd12;
	.param .b64 param1;
	st.param.b64 	[param1], %rd10;
	.param .b32 retval0;
	call.uni (retval0), 
	vprintf, 
	(
	param0, 
	param1
	);
	ld.param.b32 	%r64, [retval0];
	} // callseq 14
	ld.global.u8 	%r66, [%rd15+8];
	st.local.u64 	[%rd5], %rd9;
	add.s32 	%r67, %r71, 15;
	st.local.v2.u32 	[%rd5+8], {%r67, %r66};
	{ // callseq 15, 0
	.param .b64 param0;
	st.param.b64 	[param0], %rd12;
	.param .b64 param1;
	st.param.b64 	[param1], %rd10;
	.param .b32 retval0;
	call.uni (retval0), 
	vprintf, 
	(
	param0, 
	param1
	);
	ld.param.b32 	%r68, [retval0];
	} // callseq 15
	add.s64 	%rd15, %rd15, 16;
	add.s32 	%r71, %r71, 16;
	setp.ne.s32 	%p2, %r71, 4096;
	@%p2 bra 	$L__BB0_3;
	ret;

}


// ===== COMPILED SASS (sm_100) =====

	.target	sm_100

	.elftype	@"ET_EXEC"


//--------------------- .note.nv.tkinfo           --------------------------
	.section	.note.nv.tkinfo,"",@"SHT_NOTE"
	.sectionflags	@"SHF_NOTE_NV_TKINFO"
	.tkinfo
        /*0018*/ 	.word	0x00000002
        /*0030*/ 	.string	""
        /*0030*/ 	.string	"ptxas"
        /*0030*/ 	.string	"Cuda compilation tools, release 13.0, V13.0.88"
        /*0030*/ 	.string	"Build cuda_13.0.r13.0/compiler.36424714_0"
        /*0030*/ 	.string	"-arch sm_100 -m 64 "



//--------------------- .note.nv.cuinfo           --------------------------
	.section	.note.nv.cuinfo,"",@"SHT_NOTE"
	.sectionflags	@"SHF_NOTE_NV_CUINFO"
        /*0018*/ 	.short	0x0002
        /*001a*/ 	.short	0x0064
        /*001c*/ 	.short	0x0082
	.zero		2


//--------------------- .nv.info                  --------------------------
	.section	.nv.info,"",@"SHT_CUDA_INFO"
	.align	4


	//----- nvinfo : EIATTR_REGCOUNT
	.align		4
        /*0000*/ 	.byte	0x04, 0x2f
        /*0002*/ 	.short	(.L_2 - .L_1)
	.align		4
.L_1:
        /*0004*/ 	.word	index@(_Z5touchPvi)
        /*0008*/ 	.word	0x0000001a


	//----- nvinfo : EIATTR_FRAME_SIZE
	.align		4
.L_2:
        /*000c*/ 	.byte	0x04, 0x11
        /*000e*/ 	.short	(.L_4 - .L_3)
	.align		4
.L_3:
        /*0010*/ 	.word	index@(_Z5touchPvi)
        /*0014*/ 	.word	0x00000010


	//----- nvinfo : EIATTR_MIN_STACK_SIZE
	.align		4
.L_4:
        /*0018*/ 	.byte	0x04, 0x12
        /*001a*/ 	.short	(.L_6 - .L_5)
	.align		4
.L_5:
        /*001c*/ 	.word	index@(_Z5touchPvi)
        /*0020*/ 	.word	0x00000010
.L_6:


//--------------------- .nv.compat                --------------------------
	.section	.nv.compat,"",@"SHT_CUDA_COMPAT_INFO"
	.align	4
        /*0000*/ 	.byte	0x02, 0x09, 0x00, 0x00, 0x02, 0x02, 0x01, 0x00, 0x02, 0x05, 0x05, 0x00, 0x03, 0x07, 0x01, 0x01
        /*0010*/ 	.byte	0x02, 0x03, 0x00, 0x00, 0x02, 0x06, 0x01, 0x00, 0x04, 0x0b, 0x08, 0x00, 0x09, 0x00, 0x00, 0x00
        /*0020*/ 	.byte	0x00, 0x00, 0x00, 0x00


//--------------------- .nv.info._Z5touchPvi      --------------------------
	.section	.nv.info._Z5touchPvi,"",@"SHT_CUDA_INFO"
	.sectionflags	@""
	.align	4


	//----- nvinfo : EIATTR_CUDA_API_VERSION
	.align		4
        /*0000*/ 	.byte	0x04, 0x37
        /*0002*/ 	.short	(.L_8 - .L_7)
.L_7:
        /*0004*/ 	.word	0x00000082


	//----- nvinfo : EIATTR_KPARAM_INFO
	.align		4
.L_8:
        /*0008*/ 	.byte	0x04, 0x17
        /*000a*/ 	.short	(.L_10 - .L_9)
.L_9:
        /*000c*/ 	.word	0x00000000
        /*0010*/ 	.short	0x0001
        /*0012*/ 	.short	0x0008
        /*0014*/ 	.byte	0x00, 0xf0, 0x11, 0x00


	//----- nvinfo : EIATTR_KPARAM_INFO
	.align		4
.L_10:
        /*0018*/ 	.byte	0x04, 0x17
        /*001a*/ 	.short	(.L_12 - .L_11)
.L_11:
        /*001c*/ 	.word	0x00000000
        /*0020*/ 	.short	0x0000
        /*0022*/ 	.short	0x0000
        /*0024*/ 	.byte	0x00, 0xf5, 0x21, 0x00


	//----- nvinfo : EIATTR_SPARSE_MMA_MASK
	.align		4
.L_12:
        /*0028*/ 	.byte	0x03, 0x50
        /*002a*/ 	.short	0x0000


	//----- nvinfo : EIATTR_MAXREG_COUNT
	.align		4
        /*002c*/ 	.byte	0x03, 0x1b
        /*002e*/ 	.short	0x00ff


	//----- nvinfo : EIATTR_EXTERNS
	.align		4
        /*0030*/ 	.byte	0x04, 0x0f
        /*0032*/ 	.short	(.L_14 - .L_13)


	//   ....[0]....
	.align		4
.L_13:
        /*0034*/ 	.word	index@(vprintf)


	//----- nvinfo : EIATTR_MERCURY_ISA_VERSION
	.align		4
.L_14:
        /*0038*/ 	.byte	0x03, 0x5f
        /*003a*/ 	.short	0x0101


	//----- nvinfo : EIATTR_VRC_CTA_INIT_COUNT
	.align		4
        /*003c*/ 	.byte	0x02, 0x4a
	.zero		1
	.zero		1


	//----- nvinfo : EIATTR_SYSCALL_OFFSETS
	.align		4
        /*0040*/ 	.byte	0x04, 0x46
        /*0042*/ 	.short	(.L_16 - .L_15)


	//   ....[0]....
.L_15:
        /*0044*/ 	.word	0x00000a60


	//   ....[1]....
        /*0048*/ 	.word	0x00000b30


	//   ....[2]....
        /*004c*/ 	.word	0x00000c00


	//   ....[3]....
        /*0050*/ 	.word	0x00000cd0


	//   ....[4]....
        /*0054*/ 	.word	0x00000da0


	//   ....[5]....
        /*0058*/ 	.word	0x00000e70


	//   ....[6]....
        /*005c*/ 	.word	0x00000f40


	//   ....[7]....
        /*0060*/ 	.word	0x00001010


	//   ....[8]....
        /*0064*/ 	.word	0x000010e0


	//   ....[9]....
        /*0068*/ 	.word	0x000011b0


	//   ....[10]....
        /*006c*/ 	.word	0x00001280


	//   ....[11]....
        /*0070*/ 	.word	0x00001350


	//   ....[12]....
        /*0074*/ 	.word	0x00001420


	//   ....[13]....
        /*0078*/ 	.word	0x000014f0


	//   ....[14]....
        /*007c*/ 	.word	0x000015c0


	//   ....[15]....
        /*0080*/ 	.word	0x00001690


	//----- nvinfo : EIATTR_EXIT_INSTR_OFFSETS
	.align		4
.L_16:
        /*0084*/ 	.byte	0x04, 0x1c
        /*0086*/ 	.short	(.L_18 - .L_17)


	//   ....[0]....
.L_17:
        /*0088*/ 	.word	0x000016f0


	//----- nvinfo : EIATTR_CRS_STACK_SIZE
	.align		4
.L_18:
        /*008c*/ 	.byte	0x04, 0x1e
        /*008e*/ 	.short	(.L_20 - .L_19)
.L_19:
        /*0090*/ 	.word	0x00000000


	//----- nvinfo : EIATTR_CBANK_PARAM_SIZE
	.align		4
.L_20:
        /*0094*/ 	.byte	0x03, 0x19
        /*0096*/ 	.short	0x000c


	//----- nvinfo : EIATTR_PARAM_CBANK
	.align		4
        /*0098*/ 	.byte	0x04, 0x0a
        /*009a*/ 	.short	(.L_22 - .L_21)
	.align		4
.L_21:
        /*009c*/ 	.word	index@(.nv.constant0._Z5touchPvi)
        /*00a0*/ 	.short	0x0380
        /*00a2*/ 	.short	0x000c


	//----- nvinfo : EIATTR_SW_WAR
	.align		4
.L_22:
        /*00a4*/ 	.byte	0x04, 0x36
        /*00a6*/ 	.short	(.L_24 - .L_23)
.L_23:
        /*00a8*/ 	.word	0x00000008
.L_24:


//--------------------- .nv.callgraph             --------------------------
	.section	.nv.callgraph,"",@"SHT_CUDA_CALLGRAPH"
	.align	4
	.sectionentsize	8
	.align		4
        /*0000*/ 	.word	0x00000000
	.align		4
        /*0004*/ 	.word	0xffffffff
	.align		4
        /*0008*/ 	.word	index@(_Z5touchPvi)
	.align		4
        /*000c*/ 	.word	index@(vprintf)
	.align		4
        /*0010*/ 	.word	0x00000000
	.align		4
        /*0014*/ 	.word	0xfffffffe
	.align		4
        /*0018*/ 	.word	0x00000000
	.align		4
        /*001c*/ 	.word	0xfffffffd
	.align		4
        /*0020*/ 	.word	0x00000000
	.align		4
        /*0024*/ 	.word	0xfffffffc


//--------------------- .nv.constant4             --------------------------
	.section	.nv.constant4,"a",@progbits
	.align	8
	.align		8
.nv.constant4:
        /*0000*/ 	.dword	vprintf
	.align		8
        /*0008*/ 	.dword	$str


//--------------------- .text._Z5touchPvi         --------------------------
	.section	.text._Z5touchPvi,"ax",@progbits
	.align	128
        .global         _Z5touchPvi
        .type           _Z5touchPvi,@function
        .size           _Z5touchPvi,(.L_x_19 - _Z5touchPvi)
        .other          _Z5touchPvi,@"STO_CUDA_ENTRY STV_DEFAULT"
_Z5touchPvi:
.text._Z5touchPvi:
[----:B------:R-:W0:Y:S01]  /*0000*/  LDC R1, c[0x0][0x37c] ;  /* 0x0000df00ff017b82 */ /* 0x000e220000000800 */
[----:B------:R-:W1:Y:S01]  /*0010*/  LDCU.64 UR6, c[0x0][0x380] ;  /* 0x00007000ff0677ac */ /* 0x000e620008000a00 */
[----:B0-----:R-:W-:Y:S01]  /*0020*/  VIADD R1, R1, 0xfffffff0 ;  /* 0xfffffff001017836 */ /* 0x001fe20000000000 */
[----:B------:R-:W0:Y:S01]  /*0030*/  LDCU UR4, c[0x0][0x2f8] ;  /* 0x00005f00ff0477ac */ /* 0x000e220008000800 */
[----:B------:R-:W2:Y:S01]  /*0040*/  LDCU UR5, c[0x0][0x2fc] ;  /* 0x00005f80ff0577ac */ /* 0x000ea20008000800 */
[----:B------:R-:W3:Y:S01]  /*0050*/  LDCU.64 UR36, c[0x0][0x358] ;  /* 0x00006b00ff2477ac */ /* 0x000ee20008000a00 */
[----:B-1----:R-:W-:Y:S01]  /*0060*/  UIADD3 UR8, UP0, UPT, UR6, 0xf, URZ ;  /* 0x0000000f06087890 */ /* 0x002fe2000ff1e0ff */
[----:B0-----:R-:W-:-:S03]  /*0070*/  IADD3 R18, P0, PT, R1, UR4, RZ ;  /* 0x0000000401127c10 */ /* 0x001fc6000ff1e0ff */
[----:B------:R-:W-:Y:S02]  /*0080*/  UIADD3.X UR4, UPT, UPT, URZ, UR7, URZ, UP0, !UPT ;  /* 0x00000007ff047290 */ /* 0x000fe400087fe4ff */
[----:B------:R-:W-:Y:S01]  /*0090*/  MOV R0, UR8 ;  /* 0x0000000800007c02 */ /* 0x000fe20008000f00 */
[----:B--2---:R-:W-:-:S03]  /*00a0*/  IMAD.X R19, RZ, RZ, UR5, P0 ;  /* 0x00000005ff137e24 */ /* 0x004fc600080e06ff */
[----:B------:R-:W-:Y:S01]  /*00b0*/  IMAD.U32 R5, RZ, RZ, UR4 ;  /* 0x00000004ff057e24 */ /* 0x000fe2000f8e00ff */
[----:B---3--:R-:W-:-:S06]  /*00c0*/  UMOV UR4, URZ ;  /* 0x000000ff00047c82 */ /* 0x008fcc0008000000 */
.L_x_0:
[----:B0-----:R-:W-:Y:S01]  /*00d0*/  IMAD.MOV.U32 R4, RZ, RZ, 0xcc ;  /* 0x000000ccff047424 */ /* 0x001fe200078e00ff */
[----:B------:R-:W-:Y:S01]  /*00e0*/  MOV R2, R0 ;  /* 0x0000000000027202 */ /* 0x000fe20000000f00 */
[----:B------:R-:W-:Y:S01]  /*00f0*/  IMAD.MOV.U32 R3, RZ, RZ, R5 ;  /* 0x000000ffff037224 */ /* 0x000fe200078e0005 */
[----:B------:R-:W-:Y:S02]  /*0100*/  UIADD3 UR4, UPT, UPT, UR4, 0x80, URZ ;  /* 0x0000008004047890 */ /* 0x000fe4000fffe0ff */
[----:B------:R-:W-:Y:S02]  /*0110*/  IADD3 R0, P0, PT, R2, 0x80, RZ ;  /* 0x0000008002007810 */ /* 0x000fe40007f1e0ff */
[----:B------:R0:W-:Y:S01]  /*0120*/  STG.E.U8 desc[UR36][R2.64+-0xf], R4 ;  /* 0xfffff10402007986 */ /* 0x0001e2000c101124 */
[----:B------:R-:W-:Y:S02]  /*0130*/  UISETP.NE.AND UP0, UPT, UR4, 0x1000, UPT ;  /* 0x000010000400788c */ /* 0x000fe4000bf05270 */
[----:B------:R-:W-:Y:S01]  /*0140*/  IMAD.X R5, RZ, RZ, R3, P0 ;  /* 0x000000ffff057224 */ /* 0x000fe200000e0603 */
[----:B------:R0:W-:Y:S04]  /*0150*/  STG.E.U8 desc[UR36][R2.64+-0xe], R4 ;  /* 0xfffff20402007986 */ /* 0x0001e8000c101124 */
        /* <DEDUP_REMOVED lines=125> */
[----:B------:R0:W-:Y:S01]  /*0930*/  STG.E.U8 desc[UR36][R2.64+0x70], R4 ;  /* 0x0000700402007986 */ /* 0x0001e2000c101124 */
[----:B------:R-:W-:Y:S05]  /*0940*/  BRA.U UP0, `(.L_x_0) ;  /* 0xfffffff500e07547 */ /* 0x000fea000b83ffff */
[----:B------:R-:W-:Y:S01]  /*0950*/  UIADD3 UR4, UP0, UPT, UR6, 0x7, URZ ;  /* 0x0000000706047890 */ /* 0x000fe2000ff1e0ff */
[----:B0-----:R-:W-:-:S03]  /*0960*/  HFMA2 R2, -RZ, RZ, 0, 0 ;  /* 0x00000000ff027431 */ /* 0x001fc600000001ff */
[----:B------:R-:W-:Y:S02]  /*0970*/  UIADD3.X UR5, UPT, UPT, URZ, UR7, URZ, UP0, !UPT ;  /* 0x00000007ff057290 */ /* 0x000fe400087fe4ff */
[----:B------:R-:W-:-:S04]  /*0980*/  IMAD.U32 R16, RZ, RZ, UR4 ;  /* 0x00000004ff107e24 */ /* 0x000fc8000f8e00ff */
[----:B------:R-:W-:-:S07]  /*0990*/  IMAD.U32 R17, RZ, RZ, UR5 ;  /* 0x00000005ff117e24 */ /* 0x000fce000f8e00ff */
.L_x_17:
[----:B------:R-:W2:Y:S01]  /*09a0*/  LDG.E.U8 R3, desc[UR36][R16.64+-0x7] ;  /* 0xfffff92410037981 */ /* 0x000ea2000c1e1100 */
[----:B------:R-:W0:Y:S01]  /*09b0*/  LDC.64 R10, c[0x0][0x380] ;  /* 0x0000e000ff0a7b82 */ /* 0x000e220000000a00 */
[----:B------:R-:W-:Y:S01]  /*09c0*/  MOV R22, 0x0 ;  /* 0x0000000000167802 */ /* 0x000fe20000000f00 */
[----:B------:R-:W1:Y:S01]  /*09d0*/  LDCU.64 UR4, c[0x4][0x8] ;  /* 0x01000100ff0477ac */ /* 0x000e620008000a00 */
[----:B------:R-:W-:Y:S01]  /*09e0*/  IMAD.MOV.U32 R6, RZ, RZ, R18 ;  /* 0x000000ffff067224 */ /* 0x000fe200078e0012 */
[----:B------:R-:W-:-:S04]  /*09f0*/  MOV R7, R19 ;  /* 0x0000001300077202 */ /* 0x000fc80000000f00 */
[----:B------:R3:W4:Y:S01]  /*0a00*/  LDC.64 R8, c[0x4][R22] ;  /* 0x0100000016087b82 */ /* 0x0007220000000a00 */
[----:B-1----:R-:W-:Y:S01]  /*0a10*/  MOV R4, UR4 ;  /* 0x0000000400047c02 */ /* 0x002fe20008000f00 */
[----:B------:R-:W-:Y:S01]  /*0a20*/  IMAD.U32 R5, RZ, RZ, UR5 ;  /* 0x00000005ff057e24 */ /* 0x000fe2000f8e00ff */
[----:B0-----:R3:W-:Y:S04]  /*0a30*/  STL.64 [R1], R10 ;  /* 0x0000000a01007387 */ /* 0x0017e80000100a00 */
[----:B--2-4-:R3:W-:Y:S02]  /*0a40*/  STL.64 [R1+0x8], R2 ;  /* 0x0000080201007387 */ /* 0x0147e40000100a00 */
[----:B------:R-:W-:-:S07]  /*0a50*/  LEPC R20, `(.L_x_1) ;  /* 0x000000001014794e */ /* 0x000fce0000000000 */
[----:B---3--:R-:W-:Y:S05]  /*0a60*/  CALL.ABS.NOINC R8 ;  /* 0x0000000008007343 */ /* 0x008fea0003c00000 */
.L_x_1:
[----:B------:R-:W2:Y:S01]  /*0a70*/  LDG.E.U8 R9, desc[UR36][R16.64+-0x6] ;  /* 0xfffffa2410097981 */ /* 0x000ea2000c1e1100 */
[----:B------:R-:W0:Y:S01]  /*0a80*/  LDC.64 R10, c[0x0][0x380] ;  /* 0x0000e000ff0a7b82 */ /* 0x000e220000000a00 */
[----:B------:R-:W-:Y:S01]  /*0a90*/  VIADD R8, R2, 0x1 ;  /* 0x0000000102087836 */ /* 0x000fe20000000000 */
[----:B------:R-:W1:Y:S01]  /*0aa0*/  LDCU.64 UR4, c[0x4][0x8] ;  /* 0x01000100ff0477ac */ /* 0x000e620008000a00 */
[----:B------:R-:W-:Y:S02]  /*0ab0*/  IMAD.MOV.U32 R6, RZ, RZ, R18 ;  /* 0x000000ffff067224 */ /* 0x000fe400078e0012 */
[----:B------:R-:W-:-:S03]  /*0ac0*/  IMAD.MOV.U32 R7, RZ, RZ, R19 ;  /* 0x000000ffff077224 */ /* 0x000fc600078e0013 */
[----:B------:R3:W4:Y:S01]  /*0ad0*/  LDC.64 R12, c[0x4][R22] ;  /* 0x01000000160c7b82 */ /* 0x0007220000000a00 */
[----:B-1----:R-:W-:Y:S01]  /*0ae0*/  IMAD.U32 R4, RZ, RZ, UR4 ;  /* 0x00000004ff047e24 */ /* 0x002fe2000f8e00ff */
[----:B------:R-:W-:Y:S01]  /*0af0*/  MOV R5, UR5 ;  /* 0x0000000500057c02 */ /* 0x000fe20008000f00 */
[----:B0-----:R3:W-:Y:S04]  /*0b00*/  STL.64 [R1], R10 ;  /* 0x0000000a01007387 */ /* 0x0017e80000100a00 */
[----:B--2-4-:R3:W-:Y:S02]  /*0b10*/  STL.64 [R1+0x8], R8 ;  /* 0x0000080801007387 */ /* 0x0147e40000100a00 */
[----:B------:R-:W-:-:S07]  /*0b20*/  LEPC R20, `(.L_x_2) ;  /* 0x000000001014794e */ /* 0x000fce0000000000 */
[----:B---3--:R-:W-:Y:S05]  /*0b30*/  CALL.ABS.NOINC R12 ;  /* 0x000000000c007343 */ /* 0x008fea0003c00000 */
.L_x_2:
[----:B------:R-:W2:Y:S01]  /*0b40*/  LDG.E.U8 R9, desc[UR36][R16.64+-0x5] ;  /* 0xfffffb2410097981 */ /* 0x000ea2000c1e1100 */
[----:B------:R-:W0:Y:S01]  /*0b50*/  LDC.64 R10, c[0x0][0x380] ;  /* 0x0000e000ff0a7b82 */ /* 0x000e220000000a00 */
[----:B------:R-:W-:Y:S01]  /*0b60*/  IADD3 R8, PT, PT, R2, 0x2, RZ ;  /* 0x0000000202087810 */ /* 0x000fe20007ffe0ff */
[----:B------:R-:W1:Y:S01]  /*0b70*/  LDCU.64 UR4, c[0x4][0x8] ;  /* 0x01000100ff0477ac */ /* 0x000e620008000a00 */
[----:B------:R-:W-:Y:S01]  /*0b80*/  MOV R6, R18 ;  /* 0x0000001200067202 */ /* 0x000fe20000000f00 */
[----:B------:R-:W-:-:S04]  /*0b90*/  IMAD.MOV.U32 R7, RZ, RZ, R19 ;  /* 0x000000ffff077224 */ /* 0x000fc800078e0013 */
[----:B------:R3:W4:Y:S01]  /*0ba0*/  LDC.64 R12, c[0x4][R22] ;  /* 0x01000000160c7b82 */ /* 0x0007220000000a00 */
[----:B-1----:R-:W-:Y:S02]  /*0bb0*/  IMAD.U32 R4, RZ, RZ, UR4 ;  /* 0x00000004ff047e24 */ /* 0x002fe4000f8e00ff */
[----:B------:R-:W-:Y:S01]  /*0bc0*/  IMAD.U32 R5, RZ, RZ, UR5 ;  /* 0x00000005ff057e24 */ /* 0x000fe2000f8e00ff */
[----:B0-----:R3:W-:Y:S04]  /*0bd0*/  STL.64 [R1], R10 ;  /* 0x0000000a01007387 */ /* 0x0017e80000100a00 */
[----:B--2-4-:R3:W-:Y:S02]  /*0be0*/  STL.64 [R1+0x8], R8 ;  /* 0x0000080801007387 */ /* 0x0147e40000100a00 */
[----:B------:R-:W-:-:S07]  /*0bf0*/  LEPC R20, `(.L_x_3) ;  /* 0x000000001014794e */ /* 0x000fce0000000000 */
[----:B---3--:R-:W-:Y:S05]  /*0c00*/  CALL.ABS.NOINC R12 ;  /* 0x000000000c007343 */ /* 0x008fea0003c00000 */
.L_x_3:
[----:B------:R-:W2:Y:S01]  /*0c10*/  LDG.E.U8 R9, desc[UR36][R16.64+-0x4] ;  /* 0xfffffc2410097981 */ /* 0x000ea2000c1e1100 */
[----:B------:R-:W0:Y:S01]  /*0c20*/  LDC.64 R10, c[0x0][0x380] ;  /* 0x0000e000ff0a7b82 */ /* 0x000e220000000a00 */
[----:B------:R-:W-:Y:S01]  /*0c30*/  VIADD R8, R2, 0x3 ;  /* 0x0000000302087836 */ /* 0x000fe20000000000 */
        /* <DEDUP_REMOVED lines=10> */
.L_x_4:
        /* <DEDUP_REMOVED lines=13> */
.L_x_5:
        /* <DEDUP_REMOVED lines=13> */
.L_x_6:
        /* <DEDUP_REMOVED lines=13> */
.L_x_7:
        /* <DEDUP_REMOVED lines=13> */
.L_x_8:
        /* <DEDUP_REMOVED lines=13> */
.L_x_9:
[----:B------:R-:W2:Y:S01]  /*10f0*/  LDG.E.U8 R9, desc[UR36][R16.64+0x2] ;  /* 0x0000022410097981 */ /* 0x000ea2000c1e1100 */
[----:B------:R-:W0:Y:S01]  /*1100*/  LDC.64 R10, c[0x0][0x380] ;  /* 0x0000e000ff0a7b82 */ /* 0x000e220000000a00 */
[----:B------:R-:W-:Y:S01]  /*1110*/  IADD3 R8, PT, PT, R2, 0x9, RZ ;  /* 0x0000000902087810 */ /* 0x000fe20007ffe0ff */
[----:B------:R-:W1:Y:S01]  /*1120*/  LDCU.64 UR4, c[0x4][0x8] ;  /* 0x01000100ff0477ac */ /* 0x000e620008000a00 */
[----:B------:R-:W-:Y:S01]  /*1130*/  IMAD.MOV.U32 R6, RZ, RZ, R18 ;  /* 0x000000ffff067224 */ /* 0x000fe200078e0012 */
[----:B------:R-:W-:-:S04]  /*1140*/  MOV R7, R19 ;  /* 0x0000001300077202 */ /* 0x000fc80000000f00 */
[----:B------:R3:W4:Y:S01]  /*1150*/  LDC.64 R12, c[0x4][R22] ;  /* 0x01000000160c7b82 */ /* 0x0007220000000a00 */
[----:B-1----:R-:W-:Y:S01]  /*1160*/  IMAD.U32 R4, RZ, RZ, UR4 ;  /* 0x00000004ff047e24 */ /* 0x002fe2000f8e00ff */
[----:B------:R-:W-:Y:S01]  /*1170*/  MOV R5, UR5 ;  /* 0x0000000500057c02 */ /* 0x000fe20008000f00 */
[----:B0-----:R3:W-:Y:S04]  /*1180*/  STL.64 [R1], R10 ;  /* 0x0000000a01007387 */ /* 0x0017e80000100a00 */
[----:B--2-4-:R3:W-:Y:S02]  /*1190*/  STL.64 [R1+0x8], R8 ;  /* 0x0000080801007387 */ /* 0x0147e40000100a00 */
[----:B------:R-:W-:-:S07]  /*11a0*/  LEPC R20, `(.L_x_10) ;  /* 0x000000001014794e */ /* 0x000fce0000000000 */
[----:B---3--:R-:W-:Y:S05]  /*11b0*/  CALL.ABS.NOINC R12 ;  /* 0x000000000c007343 */ /* 0x008fea0003c00000 */
.L_x_10:
[----:B------:R-:W2:Y:S01]  /*11c0*/  LDG.E.U8 R9, desc[UR36][R16.64+0x3] ;  /* 0x0000032410097981 */ /* 0x000ea2000c1e1100 */
[----:B------:R-:W0:Y:S01]  /*11d0*/  LDC.64 R10, c[0x0][0x380] ;  /* 0x0000e000ff0a7b82 */ /* 0x000e220000000a00 */
[----:B------:R-:W-:Y:S01]  /*11e0*/  VIADD R8, R2, 0xa ;  /* 0x0000000a02087836 */ /* 0x000fe20000000000 */
[----:B------:R-:W1:Y:S01]  /*11f0*/  LDCU.64 UR4, c[0x4][0x8] ;  /* 0x01000100ff0477ac */ /* 0x000e620008000a00 */
[----:B------:R-:W-:Y:S01]  /*1200*/  MOV R6, R18 ;  /* 0x0000001200067202 */ /* 0x000fe20000000f00 */
[----:B------:R-:W-:-:S04]  /*1210*/  IMAD.MOV.U32 R7, RZ, RZ, R19 ;  /* 0x000000ffff077224 */ /* 0x000fc800078e0013 */
[----:B------:R3:W4:Y:S01]  /*1220*/  LDC.64 R12, c[0x4][R22] ;  /* 0x01000000160c7b82 */ /* 0x0007220000000a00 */
[----:B-1----:R-:W-:Y:S01]  /*1230*/  MOV R4, UR4 ;  /* 0x0000000400047c02 */ /* 0x002fe20008000f00 */
[----:B------:R-:W-:Y:S01]  /*1240*/  IMAD.U32 R5, RZ, RZ, UR5 ;  /* 0x00000005ff057e24 */ /* 0x000fe2000f8e00ff */
[----:B0-----:R3:W-:Y:S04]  /*1250*/  STL.64 [R1], R10 ;  /* 0x0000000a01007387 */ /* 0x0017e80000100a00 */
[----:B--2-4-:R3:W-:Y:S02]  /*1260*/  STL.64 [R1+0x8], R8 ;  /* 0x0000080801007387 */ /* 0x0147e40000100a00 */
[----:B------:R-:W-:-:S07]  /*1270*/  LEPC R20, `(.L_x_11) ;  /* 0x000000001014794e */ /* 0x000fce0000000000 */
[----:B---3--:R-:W-:Y:S05]  /*1280*/  CALL.ABS.NOINC R12 ;  /* 0x000000000c007343 */ /* 0x008fea0003c00000 */
.L_x_11:
        /* <DEDUP_REMOVED lines=13> */
.L_x_12:
        /* <DEDUP_REMOVED lines=13> */
.L_x_13:
        /* <DEDUP_REMOVED lines=13> */
.L_x_14:
        /* <DEDUP_REMOVED lines=13> */
.L_x_15:
[----:B------:R-:W2:Y:S01]  /*15d0*/  LDG.E.U8 R9, desc[UR36][R16.64+0x8] ;  /* 0x0000082410097981 */ /* 0x000ea2000c1e1100 */
[----:B------:R-:W0:Y:S01]  /*15e0*/  LDC.64 R10, c[0x0][0x380] ;  /* 0x0000e000ff0a7b82 */ /* 0x000e220000000a00 */
[----:B------:R-:W-:Y:S01]  /*15f0*/  IADD3 R8, PT, PT, R2, 0xf, RZ ;  /* 0x0000000f02087810 */ /* 0x000fe20007ffe0ff */
[----:B------:R-:W1:Y:S01]  /*1600*/  LDCU.64 UR4, c[0x4][0x8] ;  /* 0x01000100ff0477ac */ /* 0x000e620008000a00 */
[----:B------:R-:W-:Y:S01]  /*1610*/  IMAD.MOV.U32 R6, RZ, RZ, R18 ;  /* 0x000000ffff067224 */ /* 0x000fe200078e0012 */
[----:B------:R-:W-:-:S04]  /*1620*/  MOV R7, R19 ;  /* 0x0000001300077202 */ /* 0x000fc80000000f00 */
[----:B------:R-:W3:Y:S01]  /*1630*/  LDC.64 R22, c[0x4][R22] ;  /* 0x0100000016167b82 */ /* 0x000ee20000000a00 */
[----:B-1----:R-:W-:Y:S01]  /*1640*/  IMAD.U32 R4, RZ, RZ, UR4 ;  /* 0x00000004ff047e24 */ /* 0x002fe2000f8e00ff */
[----:B------:R-:W-:Y:S01]  /*1650*/  MOV R5, UR5 ;  /* 0x0000000500057c02 */ /* 0x000fe20008000f00 */
[----:B0-----:R0:W-:Y:S04]  /*1660*/  STL.64 [R1], R10 ;  /* 0x0000000a01007387 */ /* 0x0011e80000100a00 */
[----:B--23--:R0:W-:Y:S02]  /*1670*/  STL.64 [R1+0x8], R8 ;  /* 0x0000080801007387 */ /* 0x00c1e40000100a00 */
[----:B------:R-:W-:-:S07]  /*1680*/  LEPC R20, `(.L_x_16) ;  /* 0x000000001014794e */ /* 0x000fce0000000000 */
[----:B0-----:R-:W-:Y:S05]  /*1690*/  CALL.ABS.NOINC R22 ;  /* 0x0000000016007343 */ /* 0x001fea0003c00000 */
.L_x_16:
[----:B------:R-:W-:Y:S01]  /*16a0*/  VIADD R2, R2, 0x10 ;  /* 0x0000001002027836 */ /* 0x000fe20000000000 */
[----:B------:R-:W-:-:S04]  /*16b0*/  IADD3 R16, P1, PT, R16, 0x10, RZ ;  /* 0x0000001010107810 */ /* 0x000fc80007f3e0ff */
[----:B------:R-:W-:Y:S02]  /*16c0*/  ISETP.NE.AND P0, PT, R2, 0x1000, PT ;  /* 0x000010000200780c */ /* 0x000fe40003f05270 */
[----:B------:R-:W-:-:S11]  /*16d0*/  IADD3.X R17, PT, PT, RZ, R17, RZ, P1, !PT ;  /* 0x00000011ff117210 */ /* 0x000fd60000ffe4ff */
[----:B------:R-:W-:Y:S05]  /*16e0*/  @P0 BRA `(.L_x_17) ;  /* 0xfffffff000ac0947 */ /* 0x000fea000383ffff */
[----:B------:R-:W-:Y:S05]  /*16f0*/  EXIT ;  /* 0x000000000000794d */ /* 0x000fea0003800000 */
.L_x_18:
[----:B------:R-:W-:-:S00]  /*1700*/  BRA `(.L_x_18) ;  /* 0xfffffffc00fc7947 */ /* 0x000fc0000383ffff */
[----:B------:R-:W-:-:S00]  /*1710*/  NOP ;  /* 0x0000000000007918 */ /* 0x000fc00000000000 */
        /* <DEDUP_REMOVED lines=14> */
.L_x_19:


//--------------------- .nv.global.init           --------------------------
	.section	.nv.global.init,"aw",@progbits
.nv.global.init:
	.type		$str,@object
	.size		$str,(.L_0 - $str)
$str:
        /*0000*/ 	.byte	0x76, 0x61, 0x6c, 0x75, 0x65, 0x20, 0x61, 0x74, 0x20, 0x25, 0x70, 0x2b, 0x5b, 0x25, 0x64, 0x5d
        /*0010*/ 	.byte	0x3a, 0x20, 0x25, 0x75, 0x0a, 0x00
.L_0:


//--------------------- .nv.shared.reserved.0     --------------------------
	.section	.nv.shared.reserved.0,"aw",@nobits
	.weak		__nv_reservedSMEM_offset_0_alias
	.size		__nv_reservedSMEM_offset_0_alias, 0, 64
	.other		__nv_reservedSMEM_offset_0_alias,@"STO_CUDA_RESERVED_SHARED STV_DEFAULT"
__nv_reservedSMEM_offset_0_alias:
	.zero		0
	.zero		64


//--------------------- .nv.constant0._Z5touchPvi --------------------------
	.section	.nv.constant0._Z5touchPvi,"a",@progbits
	.sectionflags	@""
	.align	4
.nv.constant0._Z5touchPvi:
	.zero		908


//--------------------- SYMBOLS --------------------------

	.type		.nv.reservedSmem.offset0,@object
	.size		.nv.reservedSmem.offset0,0x4
	.type		vprintf,@function
